//
// Generated by NVIDIA NVVM Compiler
//
// Compiler Build ID: CL-36424714
// Cuda compilation tools, release 13.0, V13.0.88
// Based on NVVM 20.0.0
//

.version 9.0
.target sm_100
.address_size 64

	// .globl	_Z18stencil_kernel_gpuPKfPf
.const .align 4 .b8 constant_coefficients[28] = {0, 0, 128, 63, 0, 0, 128, 63, 0, 0, 128, 63, 0, 0, 128, 63, 0, 0, 128, 63, 0, 0, 128, 63, 0, 0, 128, 63};
// _ZZ18stencil_kernel_gpuPKfPfE4tile has been demoted

.visible .entry _Z18stencil_kernel_gpuPKfPf(
	.param .u64 .ptr .align 1 _Z18stencil_kernel_gpuPKfPf_param_0,
	.param .u64 .ptr .align 1 _Z18stencil_kernel_gpuPKfPf_param_1
)
{
	.reg .pred 	%p<4>;
	.reg .b32 	%r<37>;
	.reg .b32 	%f<23>;
	.reg .b64 	%rd<9>;
	// demoted variable
	.shared .align 4 .b8 _ZZ18stencil_kernel_gpuPKfPfE4tile[2048];
	ld.param.u64 	%rd1, [_Z18stencil_kernel_gpuPKfPf_param_0];
	ld.param.u64 	%rd2, [_Z18stencil_kernel_gpuPKfPf_param_1];
	mov.u32 	%r11, %ctaid.x;
	mov.u32 	%r1, %tid.x;
	mad.lo.s32 	%r2, %r11, 6, %r1;
	add.s32 	%r3, %r2, -1;
	mov.u32 	%r12, %ctaid.y;
	mov.u32 	%r4, %tid.y;
	mad.lo.s32 	%r13, %r12, 6, %r4;
	add.s32 	%r6, %r13, -1;
	mov.u32 	%r14, %ctaid.z;
	mov.u32 	%r7, %tid.z;
	mad.lo.s32 	%r8, %r14, 6, %r7;
	add.s32 	%r9, %r8, -1;
	max.u32 	%r15, %r3, %r6;
	shl.b32 	%r16, %r7, 8;
	mov.u32 	%r17, _ZZ18stencil_kernel_gpuPKfPfE4tile;
	add.s32 	%r18, %r17, %r16;
	shl.b32 	%r19, %r4, 5;
	add.s32 	%r20, %r18, %r19;
	shl.b32 	%r21, %r1, 2;
	add.s32 	%r10, %r20, %r21;
	max.u32 	%r22, %r9, %r15;
	setp.gt.u32 	%p1, %r22, 767;
	@%p1 bra 	$L__BB0_2;
	cvta.to.global.u64 	%rd3, %rd1;
	mad.lo.s32 	%r23, %r6, 768, %r3;
	mad.lo.s32 	%r24, %r9, 589824, %r23;
	mul.wide.u32 	%rd4, %r24, 4;
	add.s64 	%rd5, %rd3, %rd4;
	ld.global.nc.f32 	%f1, [%rd5];
	st.shared.f32 	[%r10], %f1;
$L__BB0_2:
	bar.sync 	0;
	add.s32 	%r25, %r2, -2;
	add.s32 	%r26, %r13, -2;
	max.u32 	%r27, %r25, %r26;
	add.s32 	%r28, %r8, -2;
	max.u32 	%r29, %r28, %r27;
	setp.gt.u32 	%p2, %r29, 765;
	@%p2 bra 	$L__BB0_5;
	add.s32 	%r30, %r1, -1;
	add.s32 	%r31, %r4, -1;
	max.u32 	%r32, %r30, %r31;
	add.s32 	%r33, %r7, -1;
	max.u32 	%r34, %r33, %r32;
	setp.gt.u32 	%p3, %r34, 5;
	@%p3 bra 	$L__BB0_5;
	ld.const.f32 	%f2, [constant_coefficients];
	ld.shared.f32 	%f3, [%r10];
	ld.const.f32 	%f4, [constant_coefficients+4];
	ld.shared.f32 	%f5, [%r10+-4];
	mul.f32 	%f6, %f4, %f5;
	fma.rn.f32 	%f7, %f2, %f3, %f6;
	ld.const.f32 	%f8, [constant_coefficients+8];
	ld.shared.f32 	%f9, [%r10+4];
	fma.rn.f32 	%f10, %f8, %f9, %f7;
	ld.const.f32 	%f11, [constant_coefficients+12];
	ld.shared.f32 	%f12, [%r10+-32];
	fma.rn.f32 	%f13, %f11, %f12, %f10;
	ld.const.f32 	%f14, [constant_coefficients+16];
	ld.shared.f32 	%f15, [%r10+32];
	fma.rn.f32 	%f16, %f14, %f15, %f13;
	ld.const.f32 	%f17, [constant_coefficients+20];
	ld.shared.f32 	%f18, [%r10+-256];
	fma.rn.f32 	%f19, %f17, %f18, %f16;
	ld.const.f32 	%f20, [constant_coefficients+24];
	ld.shared.f32 	%f21, [%r10+256];
	fma.rn.f32 	%f22, %f20, %f21, %f19;
	mad.lo.s32 	%r35, %r6, 768, %r3;
	mad.lo.s32 	%r36, %r9, 589824, %r35;
	cvta.to.global.u64 	%rd6, %rd2;
	mul.wide.u32 	%rd7, %r36, 4;
	add.s64 	%rd8, %rd6, %rd7;
	st.global.f32 	[%rd8], %f22;
$L__BB0_5:
	ret;

}


// ===== COMPILED SASS (sm_100) =====

	.target	sm_100

	.elftype	@"ET_EXEC"


//--------------------- .note.nv.tkinfo           --------------------------
	.section	.note.nv.tkinfo,"",@"SHT_NOTE"
	.sectionflags	@"SHF_NOTE_NV_TKINFO"
	.tkinfo
        /*0018*/ 	.word	0x00000002
        /*0030*/ 	.string	""
        /*0030*/ 	.string	"ptxas"
        /*0030*/ 	.string	"Cuda compilation tools, release 13.0, V13.0.88"
        /*0030*/ 	.string	"Build cuda_13.0.r13.0/compiler.36424714_0"
        /*0030*/ 	.string	"-arch sm_100 -m 64 "



//--------------------- .note.nv.cuinfo           --------------------------
	.section	.note.nv.cuinfo,"",@"SHT_NOTE"
	.sectionflags	@"SHF_NOTE_NV_CUINFO"
        /*0018*/ 	.short	0x0002
        /*001a*/ 	.short	0x0064
        /*001c*/ 	.short	0x0082
	.zero		2


//--------------------- .nv.info                  --------------------------
	.section	.nv.info,"",@"SHT_CUDA_INFO"
	.align	4


	//----- nvinfo : EIATTR_REGCOUNT
	.align		4
        /*0000*/ 	.byte	0x04, 0x2f
        /*0002*/ 	.short	(.L_2 - .L_1)
	.align		4
.L_1:
        /*0004*/ 	.word	index@(_Z18stencil_kernel_gpuPKfPf)
        /*0008*/ 	.word	0x00000016


	//----- nvinfo : EIATTR_FRAME_SIZE
	.align		4
.L_2:
        /*000c*/ 	.byte	0x04, 0x11
        /*000e*/ 	.short	(.L_4 - .L_3)
	.align		4
.L_3:
        /*0010*/ 	.word	index@(_Z18stencil_kernel_gpuPKfPf)
        /*0014*/ 	.word	0x00000000


	//----- nvinfo : EIATTR_MIN_STACK_SIZE
	.align		4
.L_4:
        /*0018*/ 	.byte	0x04, 0x12
        /*001a*/ 	.short	(.L_6 - .L_5)
	.align		4
.L_5:
        /*001c*/ 	.word	index@(_Z18stencil_kernel_gpuPKfPf)
        /*0020*/ 	.word	0x00000000
.L_6:


//--------------------- .nv.compat                --------------------------
	.section	.nv.compat,"",@"SHT_CUDA_COMPAT_INFO"
	.align	4
        /*0000*/ 	.byte	0x02, 0x09, 0x00, 0x00, 0x02, 0x02, 0x01, 0x00, 0x02, 0x05, 0x05, 0x00, 0x03, 0x07, 0x01, 0x01
        /*0010*/ 	.byte	0x02, 0x03, 0x00, 0x00, 0x02, 0x06, 0x01, 0x00, 0x04, 0x0b, 0x08, 0x00, 0x09, 0x00, 0x00, 0x00
        /*0020*/ 	.byte	0x00, 0x00, 0x00, 0x00


//--------------------- .nv.info._Z18stencil_kernel_gpuPKfPf --------------------------
	.section	.nv.info._Z18stencil_kernel_gpuPKfPf,"",@"SHT_CUDA_INFO"
	.sectionflags	@""
	.align	4


	//----- nvinfo : EIATTR_CUDA_API_VERSION
	.align		4
        /*0000*/ 	.byte	0x04, 0x37
        /*0002*/ 	.short	(.L_8 - .L_7)
.L_7:
        /*0004*/ 	.word	0x00000082


	//----- nvinfo : EIATTR_KPARAM_INFO
	.align		4
.L_8:
        /*0008*/ 	.byte	0x04, 0x17
        /*000a*/ 	.short	(.L_10 - .L_9)
.L_9:
        /*000c*/ 	.word	0x00000000
        /*0010*/ 	.short	0x0001
        /*0012*/ 	.short	0x0008
        /*0014*/ 	.byte	0x00, 0xf5, 0x21, 0x00


	//----- nvinfo : EIATTR_KPARAM_INFO
	.align		4
.L_10:
        /*0018*/ 	.byte	0x04, 0x17
        /*001a*/ 	.short	(.L_12 - .L_11)
.L_11:
        /*001c*/ 	.word	0x00000000
        /*0020*/ 	.short	0x0000
        /*0022*/ 	.short	0x0000
        /*0024*/ 	.byte	0x00, 0xf5, 0x21, 0x00


	//----- nvinfo : EIATTR_SPARSE_MMA_MASK
	.align		4
.L_12:
        /*0028*/ 	.byte	0x03, 0x50
        /*002a*/ 	.short	0x0000


	//----- nvinfo : EIATTR_MAXREG_COUNT
	.align		4
        /*002c*/ 	.byte	0x03, 0x1b
        /*002e*/ 	.short	0x00ff


	//----- nvinfo : EIATTR_NUM_BARRIERS
	.align		4
        /*0030*/ 	.byte	0x02, 0x4c
        /*0032*/ 	.byte	0x01
	.zero		1


	//----- nvinfo : EIATTR_MERCURY_ISA_VERSION
	.align		4
        /*0034*/ 	.byte	0x03, 0x5f
        /*0036*/ 	.short	0x0101


	//----- nvinfo : EIATTR_VRC_CTA_INIT_COUNT
	.align		4
        /*0038*/ 	.byte	0x02, 0x4a
	.zero		1
	.zero		1


	//----- nvinfo : EIATTR_EXIT_INSTR_OFFSETS
	.align		4
        /*003c*/ 	.byte	0x04, 0x1c
        /*003e*/ 	.short	(.L_14 - .L_13)


	//   ....[0]....
.L_13:
        /*0040*/ 	.word	0x00000210


	//   ....[1]....
        /*0044*/ 	.word	0x00000260


	//   ....[2]....
        /*0048*/ 	.word	0x000003d0


	//----- nvinfo : EIATTR_CBANK_PARAM_SIZE
	.align		4
.L_14:
        /*004c*/ 	.byte	0x03, 0x19
        /*004e*/ 	.short	0x0010


	//----- nvinfo : EIATTR_PARAM_CBANK
	.align		4
        /*0050*/ 	.byte	0x04, 0x0a
        /*0052*/ 	.short	(.L_16 - .L_15)
	.align		4
.L_15:
        /*0054*/ 	.word	index@(.nv.constant0._Z18stencil_kernel_gpuPKfPf)
        /*0058*/ 	.short	0x0380
        /*005a*/ 	.short	0x0010


	//----- nvinfo : EIATTR_SW_WAR
	.align		4
.L_16:
        /*005c*/ 	.byte	0x04, 0x36
        /*005e*/ 	.short	(.L_18 - .L_17)
.L_17:
        /*0060*/ 	.word	0x00000008
.L_18:


//--------------------- .nv.callgraph             --------------------------
	.section	.nv.callgraph,"",@"SHT_CUDA_CALLGRAPH"
	.align	4
	.sectionentsize	8
	.align		4
        /*0000*/ 	.word	0x00000000
	.align		4
        /*0004*/ 	.word	0xffffffff
	.align		4
        /*0008*/ 	.word	0x00000000
	.align		4
        /*000c*/ 	.word	0xfffffffe
	.align		4
        /*0010*/ 	.word	0x00000000
	.align		4
        /*0014*/ 	.word	0xfffffffd
	.align		4
        /*0018*/ 	.word	0x00000000
	.align		4
        /*001c*/ 	.word	0xfffffffc


//--------------------- .nv.constant3             --------------------------
	.section	.nv.constant3,"a",@progbits
	.align	4
.nv.constant3:
	.type		constant_coefficients,@object
	.size		constant_coefficients,(.L_0 - constant_coefficients)
constant_coefficients:
        /*0000*/ 	.byte	0x00, 0x00, 0x80, 0x3f, 0x00, 0x00, 0x80, 0x3f, 0x00, 0x00, 0x80, 0x3f, 0x00, 0x00, 0x80, 0x3f
        /*0010*/ 	.byte	0x00, 0x00, 0x80, 0x3f, 0x00, 0x00, 0x80, 0x3f, 0x00, 0x00, 0x80, 0x3f
.L_0:


//--------------------- .text._Z18stencil_kernel_gpuPKfPf --------------------------
	.section	.text._Z18stencil_kernel_gpuPKfPf,"ax",@progbits
	.align	128
        .global         _Z18stencil_kernel_gpuPKfPf
        .type           _Z18stencil_kernel_gpuPKfPf,@function
        .size           _Z18stencil_kernel_gpuPKfPf,(.L_x_1 - _Z18stencil_kernel_gpuPKfPf)
        .other          _Z18stencil_kernel_gpuPKfPf,@"STO_CUDA_ENTRY STV_DEFAULT"
_Z18stencil_kernel_gpuPKfPf:
.text._Z18stencil_kernel_gpuPKfPf:
[----:B------:R-:W-:Y:S01]  /*0000*/  LDC R1, c[0x0][0x37c] ;  /* 0x0000df00ff017b82 */ /* 0x000fe20000000800 */
[----:B------:R-:W0:Y:S01]  /*0010*/  S2R R4, SR_CTAID.Y ;  /* 0x0000000000047919 */ /* 0x000e220000002600 */
[----:B------:R-:W1:Y:S01]  /*0020*/  LDCU.64 UR6, c[0x0][0x358] ;  /* 0x00006b00ff0677ac */ /* 0x000e620008000a00 */
[----:B------:R-:W0:Y:S01]  /*0030*/  S2R R13, SR_TID.Y ;  /* 0x00000000000d7919 */ /* 0x000e220000002200 */
[----:B------:R-:W2:Y:S01]  /*0040*/  S2R R2, SR_CTAID.X ;  /* 0x0000000000027919 */ /* 0x000ea20000002500 */
[----:B------:R-:W2:Y:S01]  /*0050*/  S2R R11, SR_TID.X ;  /* 0x00000000000b7919 */ /* 0x000ea20000002100 */
[----:B------:R-:W3:Y:S01]  /*0060*/  S2R R8, SR_CTAID.Z ;  /* 0x0000000000087919 */ /* 0x000ee20000002700 */
[----:B------:R-:W3:Y:S01]  /*0070*/  S2R R15, SR_TID.Z ;  /* 0x00000000000f7919 */ /* 0x000ee20000002300 */
[----:B0-----:R-:W-:-:S05]  /*0080*/  IMAD R4, R4, 0x6, R13 ;  /* 0x0000000604047824 */ /* 0x001fca00078e020d */
[----:B------:R-:W-:Y:S01]  /*0090*/  IADD3 R5, PT, PT, R4, -0x1, RZ ;  /* 0xffffffff04057810 */ /* 0x000fe20007ffe0ff */
[----:B--2---:R-:W-:-:S05]  /*00a0*/  IMAD R2, R2, 0x6, R11 ;  /* 0x0000000602027824 */ /* 0x004fca00078e020b */
[----:B------:R-:W-:Y:S01]  /*00b0*/  IADD3 R0, PT, PT, R2, -0x1, RZ ;  /* 0xffffffff02007810 */ /* 0x000fe20007ffe0ff */
[----:B---3--:R-:W-:-:S05]  /*00c0*/  IMAD R8, R8, 0x6, R15 ;  /* 0x0000000608087824 */ /* 0x008fca00078e020f */
[----:B------:R-:W-:-:S04]  /*00d0*/  IADD3 R3, PT, PT, R8, -0x1, RZ ;  /* 0xffffffff08037810 */ /* 0x000fc80007ffe0ff */
[----:B------:R-:W-:-:S04]  /*00e0*/  VIMNMX3.U32 R6, R0, R5, R3, !PT ;  /* 0x000000050006720f */ /* 0x000fc80007800003 */
[----:B------:R-:W-:-:S13]  /*00f0*/  ISETP.GT.U32.AND P0, PT, R6, 0x2ff, PT ;  /* 0x000002ff0600780c */ /* 0x000fda0003f04070 */
[----:B------:R-:W0:Y:S01]  /*0100*/  @!P0 LDC.64 R6, c[0x0][0x380] ;  /* 0x0000e000ff068b82 */ /* 0x000e220000000a00 */
[----:B------:R-:W-:-:S04]  /*0110*/  @!P0 IMAD R10, R5, 0x300, R0 ;  /* 0x00000300050a8824 */ /* 0x000fc800078e0200 */
[----:B------:R-:W-:-:S04]  /*0120*/  @!P0 IMAD R9, R3, 0x90000, R10 ;  /* 0x0009000003098824 */ /* 0x000fc800078e020a */
[----:B0-----:R-:W-:-:S06]  /*0130*/  @!P0 IMAD.WIDE.U32 R6, R9, 0x4, R6 ;  /* 0x0000000409068825 */ /* 0x001fcc00078e0006 */
[----:B-1----:R-:W2:Y:S01]  /*0140*/  @!P0 LDG.E.CONSTANT R7, desc[UR6][R6.64] ;  /* 0x0000000606078981 */ /* 0x002ea2000c1e9900 */
[----:B------:R-:W0:Y:S01]  /*0150*/  S2UR UR5, SR_CgaCtaId ;  /* 0x00000000000579c3 */ /* 0x000e220000008800 */
[----:B------:R-:W-:Y:S01]  /*0160*/  UMOV UR4, 0x400 ;  /* 0x0000040000047882 */ /* 0x000fe20000000000 */
[----:B------:R-:W-:-:S04]  /*0170*/  IADD3 R9, PT, PT, R4, -0x2, RZ ;  /* 0xfffffffe04097810 */ /* 0x000fc80007ffe0ff */
[----:B------:R-:W-:-:S04]  /*0180*/  VIADDMNMX.U32 R9, R2, 0xfffffffe, R9, !PT ;  /* 0xfffffffe02097846 */ /* 0x000fc80007800009 */
[----:B------:R-:W-:-:S04]  /*0190*/  VIADDMNMX.U32 R9, R8, 0xfffffffe, R9, !PT ;  /* 0xfffffffe08097846 */ /* 0x000fc80007800009 */
[----:B------:R-:W-:Y:S01]  /*01a0*/  ISETP.GT.U32.AND P1, PT, R9, 0x2fd, PT ;  /* 0x000002fd0900780c */ /* 0x000fe20003f24070 */
[----:B0-----:R-:W-:-:S06]  /*01b0*/  ULEA UR4, UR5, UR4, 0x18 ;  /* 0x0000000405047291 */ /* 0x001fcc000f8ec0ff */
[----:B------:R-:W-:-:S04]  /*01c0*/  LEA R2, R15, UR4, 0x8 ;  /* 0x000000040f027c11 */ /* 0x000fc8000f8e40ff */
[----:B------:R-:W-:-:S04]  /*01d0*/  LEA R2, R13, R2, 0x5 ;  /* 0x000000020d027211 */ /* 0x000fc800078e28ff */
[----:B------:R-:W-:-:S05]  /*01e0*/  LEA R2, R11, R2, 0x2 ;  /* 0x000000020b027211 */ /* 0x000fca00078e10ff */
[----:B--2---:R0:W-:Y:S01]  /*01f0*/  @!P0 STS [R2], R7 ;  /* 0x0000000702008388 */ /* 0x0041e20000000800 */
[----:B------:R-:W-:Y:S06]  /*0200*/  BAR.SYNC.DEFER_BLOCKING 0x0 ;  /* 0x0000000000007b1d */ /* 0x000fec0000010000 */
[----:B------:R-:W-:Y:S05]  /*0210*/  @P1 EXIT ;  /* 0x000000000000194d */ /* 0x000fea0003800000 */
[----:B------:R-:W-:-:S04]  /*0220*/  IADD3 R4, PT, PT, R13, -0x1, RZ ;  /* 0xffffffff0d047810 */ /* 0x000fc80007ffe0ff */
[----:B------:R-:W-:-:S04]  /*0230*/  VIADDMNMX.U32 R4, R11, 0xffffffff, R4, !PT ;  /* 0xffffffff0b047846 */ /* 0x000fc80007800004 */
[----:B------:R-:W-:-:S04]  /*0240*/  VIADDMNMX.U32 R4, R15, 0xffffffff, R4, !PT ;  /* 0xffffffff0f047846 */ /* 0x000fc80007800004 */
[----:B------:R-:W-:-:S13]  /*0250*/  ISETP.GT.U32.AND P0, PT, R4, 0x5, PT ;  /* 0x000000050400780c */ /* 0x000fda0003f04070 */
[----:B------:R-:W-:Y:S05]  /*0260*/  @P0 EXIT ;  /* 0x000000000000094d */ /* 0x000fea0003800000 */
[----:B------:R-:W1:Y:S01]  /*0270*/  LDS R8, [R2+-0x4] ;  /* 0xfffffc0002087984 */ /* 0x000e620000000800 */
[----:B------:R-:W1:Y:S01]  /*0280*/  LDCU.128 UR8, c[0x3][URZ] ;  /* 0x00c00000ff0877ac */ /* 0x000e620008000c00 */
[----:B0-----:R-:W0:Y:S01]  /*0290*/  LDC.64 R6, c[0x0][0x388] ;  /* 0x0000e200ff067b82 */ /* 0x001e220000000a00 */
[----:B------:R-:W-:Y:S01]  /*02a0*/  IMAD R0, R5, 0x300, R0 ;  /* 0x0000030005007824 */ /* 0x000fe200078e0200 */
[----:B------:R-:W2:Y:S01]  /*02b0*/  LDS R4, [R2] ;  /* 0x0000000002047984 */ /* 0x000ea20000000800 */
[----:B------:R-:W3:Y:S02]  /*02c0*/  LDCU.64 UR4, c[0x3][0x10] ;  /* 0x00c00200ff0477ac */ /* 0x000ee40008000a00 */
[----:B------:R-:W-:Y:S01]  /*02d0*/  IMAD R3, R3, 0x90000, R0 ;  /* 0x0009000003037824 */ /* 0x000fe200078e0200 */
[----:B------:R-:W4:Y:S04]  /*02e0*/  LDS R11, [R2+0x4] ;  /* 0x00000400020b7984 */ /* 0x000f280000000800 */
[----:B------:R-:W5:Y:S04]  /*02f0*/  LDS R13, [R2+-0x20] ;  /* 0xffffe000020d7984 */ /* 0x000f680000000800 */
[----:B------:R-:W3:Y:S04]  /*0300*/  LDS R15, [R2+0x20] ;  /* 0x00002000020f7984 */ /* 0x000ee80000000800 */
[----:B------:R-:W3:Y:S04]  /*0310*/  LDS R17, [R2+-0x100] ;  /* 0xffff000002117984 */ /* 0x000ee80000000800 */
[----:B------:R-:W3:Y:S01]  /*0320*/  LDS R19, [R2+0x100] ;  /* 0x0001000002137984 */ /* 0x000ee20000000800 */
[----:B0-----:R-:W-:-:S04]  /*0330*/  IMAD.WIDE.U32 R6, R3, 0x4, R6 ;  /* 0x0000000403067825 */ /* 0x001fc800078e0006 */
[----:B-1----:R-:W-:-:S04]  /*0340*/  FMUL R9, R8, UR9 ;  /* 0x0000000908097c20 */ /* 0x002fc80008400000 */
[----:B--2---:R-:W-:Y:S01]  /*0350*/  FFMA R4, R4, UR8, R9 ;  /* 0x0000000804047c23 */ /* 0x004fe20008000009 */
[----:B------:R-:W0:Y:S03]  /*0360*/  LDCU UR8, c[0x3][0x18] ;  /* 0x00c00300ff0877ac */ /* 0x000e260008000800 */
[----:B----4-:R-:W-:-:S04]  /*0370*/  FFMA R4, R11, UR10, R4 ;  /* 0x0000000a0b047c23 */ /* 0x010fc80008000004 */
[----:B-----5:R-:W-:-:S04]  /*0380*/  FFMA R4, R13, UR11, R4 ;  /* 0x0000000b0d047c23 */ /* 0x020fc80008000004 */
[----:B---3--:R-:W-:-:S04]  /*0390*/  FFMA R4, R15, UR4, R4 ;  /* 0x000000040f047c23 */ /* 0x008fc80008000004 */
[----:B------:R-:W-:-:S04]  /*03a0*/  FFMA R4, R17, UR5, R4 ;  /* 0x0000000511047c23 */ /* 0x000fc80008000004 */
[----:B0-----:R-:W-:-:S05]  /*03b0*/  FFMA R19, R19, UR8, R4 ;  /* 0x0000000813137c23 */ /* 0x001fca0008000004 */
[----:B------:R-:W-:Y:S01]  /*03c0*/  STG.E desc[UR6][R6.64], R19 ;  /* 0x0000001306007986 */ /* 0x000fe2000c101906 */
[----:B------:R-:W-:Y:S05]  /*03d0*/  EXIT ;  /* 0x000000000000794d */ /* 0x000fea0003800000 */
.L_x_0:
[----:B------:R-:W-:-:S00]  /*03e0*/  BRA `(.L_x_0) ;  /* 0xfffffffc00fc7947 */ /* 0x000fc0000383ffff */
[----:B------:R-:W-:-:S00]  /*03f0*/  NOP ;  /* 0x0000000000007918 */ /* 0x000fc00000000000 */
        /* <DEDUP_REMOVED lines=8> */
.L_x_1:


//--------------------- .nv.shared._Z18stencil_kernel_gpuPKfPf --------------------------
	.section	.nv.shared._Z18stencil_kernel_gpuPKfPf,"aw",@nobits
	.sectionflags	@""
	.align	4
.nv.shared._Z18stencil_kernel_gpuPKfPf:
	.zero		3072


//--------------------- .nv.shared.reserved.0     --------------------------
	.section	.nv.shared.reserved.0,"aw",@nobits
	.weak		__nv_reservedSMEM_offset_0_alias
	.size		__nv_reservedSMEM_offset_0_alias, 0, 64
	.other		__nv_reservedSMEM_offset_0_alias,@"STO_CUDA_RESERVED_SHARED STV_DEFAULT"
__nv_reservedSMEM_offset_0_alias:
	.zero		0
	.zero		64


//--------------------- .nv.constant0._Z18stencil_kernel_gpuPKfPf --------------------------
	.section	.nv.constant0._Z18stencil_kernel_gpuPKfPf,"a",@progbits
	.sectionflags	@""
	.align	4
.nv.constant0._Z18stencil_kernel_gpuPKfPf:
	.zero		912


//--------------------- SYMBOLS --------------------------

	.type		.nv.reservedSmem.offset0,@object
	.size		.nv.reservedSmem.offset0,0x4
	.type		.nv.reservedSmem.cap,@object
	.size		.nv.reservedSmem.cap,0x4
